//
// Generated by NVIDIA NVVM Compiler
//
// Compiler Build ID: CL-36424714
// Cuda compilation tools, release 13.0, V13.0.88
// Based on NVVM 20.0.0
//

.version 9.0
.target sm_100
.address_size 64

	// .globl	_Z6evolvePiS_i

.visible .entry _Z6evolvePiS_i(
	.param .u64 .ptr .align 1 _Z6evolvePiS_i_param_0,
	.param .u64 .ptr .align 1 _Z6evolvePiS_i_param_1,
	.param .u32 _Z6evolvePiS_i_param_2
)
{
	.reg .pred 	%p<7>;
	.reg .b32 	%r<37>;
	.reg .b64 	%rd<16>;

	ld.param.u64 	%rd2, [_Z6evolvePiS_i_param_0];
	ld.param.u64 	%rd3, [_Z6evolvePiS_i_param_1];
	ld.param.u32 	%r5, [_Z6evolvePiS_i_param_2];
	cvta.to.global.u64 	%rd1, %rd3;
	mov.u32 	%r6, %ctaid.x;
	mov.u32 	%r7, %ntid.x;
	mov.u32 	%r8, %tid.x;
	mad.lo.s32 	%r9, %r6, %r7, %r8;
	add.s32 	%r10, %r9, 1;
	mov.u32 	%r11, %ctaid.y;
	mov.u32 	%r12, %ntid.y;
	mov.u32 	%r13, %tid.y;
	mad.lo.s32 	%r14, %r11, %r12, %r13;
	add.s32 	%r1, %r5, 2;
	mad.lo.s32 	%r16, %r1, %r14, %r1;
	add.s32 	%r2, %r16, %r10;
	setp.gt.s32 	%p1, %r10, %r5;
	setp.ge.s32 	%p2, %r14, %r5;
	or.pred  	%p3, %p1, %p2;
	@%p3 bra 	$L__BB0_4;
	cvta.to.global.u64 	%rd4, %rd2;
	sub.s32 	%r17, %r2, %r5;
	add.s32 	%r18, %r17, -3;
	mul.wide.s32 	%rd5, %r18, 4;
	add.s64 	%rd6, %rd4, %rd5;
	ld.global.u32 	%r19, [%rd6];
	add.s64 	%rd7, %rd6, 4;
	ld.global.u32 	%r20, [%rd6+4];
	add.s32 	%r21, %r20, %r19;
	ld.global.u32 	%r22, [%rd6+8];
	add.s32 	%r23, %r22, %r21;
	mul.wide.s32 	%rd8, %r1, 4;
	add.s64 	%rd9, %rd7, %rd8;
	ld.global.u32 	%r24, [%rd9+-4];
	add.s32 	%r25, %r24, %r23;
	ld.global.u32 	%r26, [%rd9+4];
	add.s32 	%r27, %r26, %r25;
	mul.wide.s32 	%rd10, %r5, 4;
	add.s64 	%rd11, %rd9, %rd10;
	ld.global.u32 	%r28, [%rd11+4];
	add.s32 	%r29, %r28, %r27;
	ld.global.u32 	%r30, [%rd11+8];
	add.s32 	%r31, %r30, %r29;
	ld.global.u32 	%r32, [%rd11+12];
	add.s32 	%r3, %r32, %r31;
	ld.global.u32 	%r33, [%rd9];
	setp.ne.s32 	%p4, %r33, 1;
	@%p4 bra 	$L__BB0_3;
	and.b32  	%r35, %r3, -2;
	setp.eq.s32 	%p6, %r35, 2;
	selp.u32 	%r36, 1, 0, %p6;
	mul.wide.s32 	%rd14, %r2, 4;
	add.s64 	%rd15, %rd1, %rd14;
	st.global.u32 	[%rd15], %r36;
	bra.uni 	$L__BB0_4;
$L__BB0_3:
	setp.eq.s32 	%p5, %r3, 3;
	selp.u32 	%r34, 1, 0, %p5;
	mul.wide.s32 	%rd12, %r2, 4;
	add.s64 	%rd13, %rd1, %rd12;
	st.global.u32 	[%rd13], %r34;
$L__BB0_4:
	ret;

}


// ===== COMPILED SASS (sm_100) =====

	.target	sm_100

	.elftype	@"ET_EXEC"


//--------------------- .note.nv.tkinfo           --------------------------
	.section	.note.nv.tkinfo,"",@"SHT_NOTE"
	.sectionflags	@"SHF_NOTE_NV_TKINFO"
	.tkinfo
        /*0018*/ 	.word	0x00000002
        /*0030*/ 	.string	""
        /*0030*/ 	.string	"ptxas"
        /*0030*/ 	.string	"Cuda compilation tools, release 13.0, V13.0.88"
        /*0030*/ 	.string	"Build cuda_13.0.r13.0/compiler.36424714_0"
        /*0030*/ 	.string	"-arch sm_100 -m 64 "



//--------------------- .note.nv.cuinfo           --------------------------
	.section	.note.nv.cuinfo,"",@"SHT_NOTE"
	.sectionflags	@"SHF_NOTE_NV_CUINFO"
        /*0018*/ 	.short	0x0002
        /*001a*/ 	.short	0x0064
        /*001c*/ 	.short	0x0082
	.zero		2


//--------------------- .nv.info                  --------------------------
	.section	.nv.info,"",@"SHT_CUDA_INFO"
	.align	4


	//----- nvinfo : EIATTR_REGCOUNT
	.align		4
        /*0000*/ 	.byte	0x04, 0x2f
        /*0002*/ 	.short	(.L_1 - .L_0)
	.align		4
.L_0:
        /*0004*/ 	.word	index@(_Z6evolvePiS_i)
        /*0008*/ 	.word	0x00000014


	//----- nvinfo : EIATTR_FRAME_SIZE
	.align		4
.L_1:
        /*000c*/ 	.byte	0x04, 0x11
        /*000e*/ 	.short	(.L_3 - .L_2)
	.align		4
.L_2:
        /*0010*/ 	.word	index@(_Z6evolvePiS_i)
        /*0014*/ 	.word	0x00000000


	//----- nvinfo : EIATTR_MIN_STACK_SIZE
	.align		4
.L_3:
        /*0018*/ 	.byte	0x04, 0x12
        /*001a*/ 	.short	(.L_5 - .L_4)
	.align		4
.L_4:
        /*001c*/ 	.word	index@(_Z6evolvePiS_i)
        /*0020*/ 	.word	0x00000000
.L_5:


//--------------------- .nv.compat                --------------------------
	.section	.nv.compat,"",@"SHT_CUDA_COMPAT_INFO"
	.align	4
        /*0000*/ 	.byte	0x02, 0x09, 0x00, 0x00, 0x02, 0x02, 0x01, 0x00, 0x02, 0x05, 0x05, 0x00, 0x03, 0x07, 0x01, 0x01
        /*0010*/ 	.byte	0x02, 0x03, 0x00, 0x00, 0x02, 0x06, 0x01, 0x00, 0x04, 0x0b, 0x08, 0x00, 0x09, 0x00, 0x00, 0x00
        /*0020*/ 	.byte	0x00, 0x00, 0x00, 0x00


//--------------------- .nv.info._Z6evolvePiS_i   --------------------------
	.section	.nv.info._Z6evolvePiS_i,"",@"SHT_CUDA_INFO"
	.sectionflags	@""
	.align	4


	//----- nvinfo : EIATTR_CUDA_API_VERSION
	.align		4
        /*0000*/ 	.byte	0x04, 0x37
        /*0002*/ 	.short	(.L_7 - .L_6)
.L_6:
        /*0004*/ 	.word	0x00000082


	//----- nvinfo : EIATTR_KPARAM_INFO
	.align		4
.L_7:
        /*0008*/ 	.byte	0x04, 0x17
        /*000a*/ 	.short	(.L_9 - .L_8)
.L_8:
        /*000c*/ 	.word	0x00000000
        /*0010*/ 	.short	0x0002
        /*0012*/ 	.short	0x0010
        /*0014*/ 	.byte	0x00, 0xf0, 0x11, 0x00


	//----- nvinfo : EIATTR_KPARAM_INFO
	.align		4
.L_9:
        /*0018*/ 	.byte	0x04, 0x17
        /*001a*/ 	.short	(.L_11 - .L_10)
.L_10:
        /*001c*/ 	.word	0x00000000
        /*0020*/ 	.short	0x0001
        /*0022*/ 	.short	0x0008
        /*0024*/ 	.byte	0x00, 0xf5, 0x21, 0x00


	//----- nvinfo : EIATTR_KPARAM_INFO
	.align		4
.L_11:
        /*0028*/ 	.byte	0x04, 0x17
        /*002a*/ 	.short	(.L_13 - .L_12)
.L_12:
        /*002c*/ 	.word	0x00000000
        /*0030*/ 	.short	0x0000
        /*0032*/ 	.short	0x0000
        /*0034*/ 	.byte	0x00, 0xf5, 0x21, 0x00


	//----- nvinfo : EIATTR_SPARSE_MMA_MASK
	.align		4
.L_13:
        /*0038*/ 	.byte	0x03, 0x50
        /*003a*/ 	.short	0x0000


	//----- nvinfo : EIATTR_MAXREG_COUNT
	.align		4
        /*003c*/ 	.byte	0x03, 0x1b
        /*003e*/ 	.short	0x00ff


	//----- nvinfo : EIATTR_MERCURY_ISA_VERSION
	.align		4
        /*0040*/ 	.byte	0x03, 0x5f
        /*0042*/ 	.short	0x0101


	//----- nvinfo : EIATTR_VRC_CTA_INIT_COUNT
	.align		4
        /*0044*/ 	.byte	0x02, 0x4a
	.zero		1
	.zero		1


	//----- nvinfo : EIATTR_EXIT_INSTR_OFFSETS
	.align		4
        /*0048*/ 	.byte	0x04, 0x1c
        /*004a*/ 	.short	(.L_15 - .L_14)


	//   ....[0]....
.L_14:
        /*004c*/ 	.word	0x000000d0


	//   ....[1]....
        /*0050*/ 	.word	0x000002d0


	//   ....[2]....
        /*0054*/ 	.word	0x00000330


	//----- nvinfo : EIATTR_CBANK_PARAM_SIZE
	.align		4
.L_15:
        /*0058*/ 	.byte	0x03, 0x19
        /*005a*/ 	.short	0x0014


	//----- nvinfo : EIATTR_PARAM_CBANK
	.align		4
        /*005c*/ 	.byte	0x04, 0x0a
        /*005e*/ 	.short	(.L_17 - .L_16)
	.align		4
.L_16:
        /*0060*/ 	.word	index@(.nv.constant0._Z6evolvePiS_i)
        /*0064*/ 	.short	0x0380
        /*0066*/ 	.short	0x0014


	//----- nvinfo : EIATTR_SW_WAR
	.align		4
.L_17:
        /*0068*/ 	.byte	0x04, 0x36
        /*006a*/ 	.short	(.L_19 - .L_18)
.L_18:
        /*006c*/ 	.word	0x00000008
.L_19:


//--------------------- .nv.callgraph             --------------------------
	.section	.nv.callgraph,"",@"SHT_CUDA_CALLGRAPH"
	.align	4
	.sectionentsize	8
	.align		4
        /*0000*/ 	.word	0x00000000
	.align		4
        /*0004*/ 	.word	0xffffffff
	.align		4
        /*0008*/ 	.word	0x00000000
	.align		4
        /*000c*/ 	.word	0xfffffffe
	.align		4
        /*0010*/ 	.word	0x00000000
	.align		4
        /*0014*/ 	.word	0xfffffffd
	.align		4
        /*0018*/ 	.word	0x00000000
	.align		4
        /*001c*/ 	.word	0xfffffffc


//--------------------- .text._Z6evolvePiS_i      --------------------------
	.section	.text._Z6evolvePiS_i,"ax",@progbits
	.align	128
        .global         _Z6evolvePiS_i
        .type           _Z6evolvePiS_i,@function
        .size           _Z6evolvePiS_i,(.L_x_1 - _Z6evolvePiS_i)
        .other          _Z6evolvePiS_i,@"STO_CUDA_ENTRY STV_DEFAULT"
_Z6evolvePiS_i:
.text._Z6evolvePiS_i:
[----:B------:R-:W-:Y:S01]  /*0000*/  LDC R1, c[0x0][0x37c] ;  /* 0x0000df00ff017b82 */ /* 0x000fe20000000800 */
[----:B------:R-:W0:Y:S07]  /*0010*/  S2R R3, SR_TID.X ;  /* 0x0000000000037919 */ /* 0x000e2e0000002100 */
[----:B------:R-:W0:Y:S01]  /*0020*/  LDC R0, c[0x0][0x360] ;  /* 0x0000d800ff007b82 */ /* 0x000e220000000800 */
[----:B------:R-:W1:Y:S07]  /*0030*/  S2R R5, SR_TID.Y ;  /* 0x0000000000057919 */ /* 0x000e6e0000002200 */
[----:B------:R-:W0:Y:S08]  /*0040*/  S2UR UR4, SR_CTAID.X ;  /* 0x00000000000479c3 */ /* 0x000e300000002500 */
[----:B------:R-:W1:Y:S08]  /*0050*/  S2UR UR5, SR_CTAID.Y ;  /* 0x00000000000579c3 */ /* 0x000e700000002600 */
[----:B------:R-:W1:Y:S08]  /*0060*/  LDC R2, c[0x0][0x364] ;  /* 0x0000d900ff027b82 */ /* 0x000e700000000800 */
[----:B------:R-:W2:Y:S01]  /*0070*/  LDC R9, c[0x0][0x390] ;  /* 0x0000e400ff097b82 */ /* 0x000ea20000000800 */
[----:B0-----:R-:W-:-:S04]  /*0080*/  IMAD R0, R0, UR4, R3 ;  /* 0x0000000400007c24 */ /* 0x001fc8000f8e0203 */
[----:B------:R-:W-:Y:S02]  /*0090*/  VIADD R0, R0, 0x1 ;  /* 0x0000000100007836 */ /* 0x000fe40000000000 */
[----:B-1----:R-:W-:-:S05]  /*00a0*/  IMAD R2, R2, UR5, R5 ;  /* 0x0000000502027c24 */ /* 0x002fca000f8e0205 */
[----:B--2---:R-:W-:-:S04]  /*00b0*/  ISETP.GE.AND P0, PT, R2, R9, PT ;  /* 0x000000090200720c */ /* 0x004fc80003f06270 */
[----:B------:R-:W-:-:S13]  /*00c0*/  ISETP.GT.OR P0, PT, R0, R9, P0 ;  /* 0x000000090000720c */ /* 0x000fda0000704670 */
[----:B------:R-:W-:Y:S05]  /*00d0*/  @P0 EXIT ;  /* 0x000000000000094d */ /* 0x000fea0003800000 */
[----:B------:R-:W0:Y:S01]  /*00e0*/  LDC.64 R4, c[0x0][0x380] ;  /* 0x0000e000ff047b82 */ /* 0x000e220000000a00 */
[----:B------:R-:W-:Y:S01]  /*00f0*/  VIADD R3, R9, 0x2 ;  /* 0x0000000209037836 */ /* 0x000fe20000000000 */
[----:B------:R-:W1:Y:S03]  /*0100*/  LDCU.64 UR4, c[0x0][0x358] ;  /* 0x00006b00ff0477ac */ /* 0x000e660008000a00 */
[----:B------:R-:W-:-:S04]  /*0110*/  IMAD R7, R2, R3, R3 ;  /* 0x0000000302077224 */ /* 0x000fc800078e0203 */
[----:B------:R-:W-:-:S05]  /*0120*/  IMAD.IADD R0, R0, 0x1, R7 ;  /* 0x0000000100007824 */ /* 0x000fca00078e0207 */
[----:B------:R-:W-:-:S05]  /*0130*/  IADD3 R7, PT, PT, R0, -0x3, -R9 ;  /* 0xfffffffd00077810 */ /* 0x000fca0007ffe809 */
[----:B0-----:R-:W-:-:S03]  /*0140*/  IMAD.WIDE R4, R7, 0x4, R4 ;  /* 0x0000000407047825 */ /* 0x001fc600078e0204 */
[----:B------:R-:W-:Y:S02]  /*0150*/  IADD3 R6, P0, PT, R4, 0x4, RZ ;  /* 0x0000000404067810 */ /* 0x000fe40007f1e0ff */
[----:B-1----:R-:W2:Y:S03]  /*0160*/  LDG.E R10, desc[UR4][R4.64] ;  /* 0x00000004040a7981 */ /* 0x002ea6000c1e1900 */
[----:B------:R-:W-:Y:S01]  /*0170*/  IMAD.X R7, RZ, RZ, R5, P0 ;  /* 0x000000ffff077224 */ /* 0x000fe200000e0605 */
[----:B------:R-:W2:Y:S01]  /*0180*/  LDG.E R11, desc[UR4][R4.64+0x4] ;  /* 0x00000404040b7981 */ /* 0x000ea2000c1e1900 */
[----:B------:R-:W-:-:S03]  /*0190*/  IMAD.WIDE R6, R3, 0x4, R6 ;  /* 0x0000000403067825 */ /* 0x000fc600078e0206 */
[----:B------:R-:W2:Y:S04]  /*01a0*/  LDG.E R12, desc[UR4][R4.64+0x8] ;  /* 0x00000804040c7981 */ /* 0x000ea8000c1e1900 */
[----:B------:R-:W3:Y:S01]  /*01b0*/  LDG.E R2, desc[UR4][R6.64] ;  /* 0x0000000406027981 */ /* 0x000ee2000c1e1900 */
[----:B------:R-:W-:-:S03]  /*01c0*/  IMAD.WIDE R8, R9, 0x4, R6 ;  /* 0x0000000409087825 */ /* 0x000fc600078e0206 */
[----:B------:R-:W4:Y:S04]  /*01d0*/  LDG.E R13, desc[UR4][R6.64+-0x4] ;  /* 0xfffffc04060d7981 */ /* 0x000f28000c1e1900 */
[----:B------:R-:W4:Y:S04]  /*01e0*/  LDG.E R14, desc[UR4][R6.64+0x4] ;  /* 0x00000404060e7981 */ /* 0x000f28000c1e1900 */
[----:B------:R-:W5:Y:S04]  /*01f0*/  LDG.E R15, desc[UR4][R8.64+0x4] ;  /* 0x00000404080f7981 */ /* 0x000f68000c1e1900 */
[----:B------:R-:W5:Y:S04]  /*0200*/  LDG.E R16, desc[UR4][R8.64+0x8] ;  /* 0x0000080408107981 */ /* 0x000f68000c1e1900 */
[----:B------:R-:W5:Y:S01]  /*0210*/  LDG.E R17, desc[UR4][R8.64+0xc] ;  /* 0x00000c0408117981 */ /* 0x000f62000c1e1900 */
[----:B---3--:R-:W-:-:S02]  /*0220*/  ISETP.NE.AND P0, PT, R2, 0x1, PT ;  /* 0x000000010200780c */ /* 0x008fc40003f05270 */
[----:B--2---:R-:W-:-:S04]  /*0230*/  IADD3 R10, PT, PT, R12, R11, R10 ;  /* 0x0000000b0c0a7210 */ /* 0x004fc80007ffe00a */
[----:B----4-:R-:W-:-:S07]  /*0240*/  IADD3 R10, PT, PT, R14, R13, R10 ;  /* 0x0000000d0e0a7210 */ /* 0x010fce0007ffe00a */
[----:B------:R-:W0:Y:S01]  /*0250*/  @!P0 LDC.64 R2, c[0x0][0x388] ;  /* 0x0000e200ff028b82 */ /* 0x000e220000000a00 */
[----:B-----5:R-:W-:-:S05]  /*0260*/  IADD3 R10, PT, PT, R16, R15, R10 ;  /* 0x0000000f100a7210 */ /* 0x020fca0007ffe00a */
[----:B------:R-:W-:-:S05]  /*0270*/  IMAD.IADD R10, R10, 0x1, R17 ;  /* 0x000000010a0a7824 */ /* 0x000fca00078e0211 */
[----:B------:R-:W-:-:S04]  /*0280*/  @!P0 LOP3.LUT R4, R10, 0xfffffffe, RZ, 0xc0, !PT ;  /* 0xfffffffe0a048812 */ /* 0x000fc800078ec0ff */
[----:B------:R-:W-:-:S04]  /*0290*/  @!P0 ISETP.NE.AND P1, PT, R4, 0x2, PT ;  /* 0x000000020400880c */ /* 0x000fc80003f25270 */
[----:B------:R-:W-:Y:S01]  /*02a0*/  @!P0 SEL R5, RZ, 0x1, P1 ;  /* 0x00000001ff058807 */ /* 0x000fe20000800000 */
[----:B0-----:R-:W-:-:S05]  /*02b0*/  @!P0 IMAD.WIDE R2, R0, 0x4, R2 ;  /* 0x0000000400028825 */ /* 0x001fca00078e0202 */
[----:B------:R0:W-:Y:S01]  /*02c0*/  @!P0 STG.E desc[UR4][R2.64], R5 ;  /* 0x0000000502008986 */ /* 0x0001e2000c101904 */
[----:B------:R-:W-:Y:S05]  /*02d0*/  @!P0 EXIT ;  /* 0x000000000000894d */ /* 0x000fea0003800000 */
[----:B0-----:R-:W0:Y:S01]  /*02e0*/  LDC.64 R2, c[0x0][0x388] ;  /* 0x0000e200ff027b82 */ /* 0x001e220000000a00 */
[----:B------:R-:W-:-:S04]  /*02f0*/  ISETP.NE.AND P0, PT, R10, 0x3, PT ;  /* 0x000000030a00780c */ /* 0x000fc80003f05270 */
[----:B------:R-:W-:Y:S01]  /*0300*/  SEL R5, RZ, 0x1, P0 ;  /* 0x00000001ff057807 */ /* 0x000fe20000000000 */
[----:B0-----:R-:W-:-:S05]  /*0310*/  IMAD.WIDE R2, R0, 0x4, R2 ;  /* 0x0000000400027825 */ /* 0x001fca00078e0202 */
[----:B------:R-:W-:Y:S01]  /*0320*/  STG.E desc[UR4][R2.64], R5 ;  /* 0x0000000502007986 */ /* 0x000fe2000c101904 */
[----:B------:R-:W-:Y:S05]  /*0330*/  EXIT ;  /* 0x000000000000794d */ /* 0x000fea0003800000 */
.L_x_0:
[----:B------:R-:W-:-:S00]  /*0340*/  BRA `(.L_x_0) ;  /* 0xfffffffc00fc7947 */ /* 0x000fc0000383ffff */
[----:B------:R-:W-:-:S00]  /*0350*/  NOP ;  /* 0x0000000000007918 */ /* 0x000fc00000000000 */
        /* <DEDUP_REMOVED lines=10> */
.L_x_1:


//--------------------- .nv.shared.reserved.0     --------------------------
	.section	.nv.shared.reserved.0,"aw",@nobits
	.weak		__nv_reservedSMEM_offset_0_alias
	.size		__nv_reservedSMEM_offset_0_alias, 0, 64
	.other		__nv_reservedSMEM_offset_0_alias,@"STO_CUDA_RESERVED_SHARED STV_DEFAULT"
__nv_reservedSMEM_offset_0_alias:
	.zero		0
	.zero		64


//--------------------- .nv.constant0._Z6evolvePiS_i --------------------------
	.section	.nv.constant0._Z6evolvePiS_i,"a",@progbits
	.sectionflags	@""
	.align	4
.nv.constant0._Z6evolvePiS_i:
	.zero		916


//--------------------- SYMBOLS --------------------------

	.type		.nv.reservedSmem.offset0,@object
	.size		.nv.reservedSmem.offset0,0x4
